//
// Generated by NVIDIA NVVM Compiler
//
// Compiler Build ID: CL-36424714
// Cuda compilation tools, release 13.0, V13.0.88
// Based on NVVM 20.0.0
//

.version 9.0
.target sm_100
.address_size 64

	// .globl	_Z4sum2PciicS_

.visible .entry _Z4sum2PciicS_(
	.param .u64 .ptr .align 1 _Z4sum2PciicS__param_0,
	.param .u32 _Z4sum2PciicS__param_1,
	.param .u32 _Z4sum2PciicS__param_2,
	.param .u8 _Z4sum2PciicS__param_3,
	.param .u64 .ptr .align 1 _Z4sum2PciicS__param_4
)
{
	.reg .pred 	%p<10>;
	.reg .b16 	%rs<81>;
	.reg .b32 	%r<12>;
	.reg .b64 	%rd<81>;

	ld.param.u64 	%rd29, [_Z4sum2PciicS__param_0];
	ld.param.u32 	%r1, [_Z4sum2PciicS__param_1];
	ld.param.u32 	%r2, [_Z4sum2PciicS__param_2];
	ld.param.s8 	%rs80, [_Z4sum2PciicS__param_3];
	ld.param.u64 	%rd30, [_Z4sum2PciicS__param_4];
	cvta.to.global.u64 	%rd1, %rd29;
	cvta.to.global.u64 	%rd2, %rd30;
	add.s32 	%r3, %r2, -1;
	add.s32 	%r4, %r3, %r1;
	div.s32 	%r5, %r4, %r2;
	cvt.s64.s32 	%rd3, %r5;
	cvt.s64.s32 	%rd4, %r3;
	setp.lt.s32 	%p1, %r2, 2;
	@%p1 bra 	$L__BB0_13;
	add.s64 	%rd32, %rd4, -1;
	setp.lt.u64 	%p2, %rd32, 15;
	mov.b64 	%rd76, 0;
	@%p2 bra 	$L__BB0_4;
	and.b64  	%rd76, %rd4, -16;
	add.s64 	%rd33, %rd3, %rd1;
	add.s64 	%rd73, %rd33, -1;
	shl.b64 	%rd7, %rd3, 4;
	add.s64 	%rd72, %rd2, 7;
	mov.u64 	%rd74, %rd76;
$L__BB0_3:
	.pragma "nounroll";
	st.global.u8 	[%rd72+-7], %rs80;
	ld.global.u8 	%rs16, [%rd73];
	add.s16 	%rs17, %rs16, %rs80;
	st.global.u8 	[%rd72+-6], %rs17;
	add.s64 	%rd34, %rd73, %rd3;
	ld.global.u8 	%rs18, [%rd34];
	add.s16 	%rs19, %rs18, %rs17;
	st.global.u8 	[%rd72+-5], %rs19;
	add.s64 	%rd35, %rd34, %rd3;
	ld.global.u8 	%rs20, [%rd35];
	add.s16 	%rs21, %rs20, %rs19;
	st.global.u8 	[%rd72+-4], %rs21;
	add.s64 	%rd36, %rd35, %rd3;
	ld.global.u8 	%rs22, [%rd36];
	add.s16 	%rs23, %rs22, %rs21;
	st.global.u8 	[%rd72+-3], %rs23;
	add.s64 	%rd37, %rd36, %rd3;
	ld.global.u8 	%rs24, [%rd37];
	add.s16 	%rs25, %rs24, %rs23;
	st.global.u8 	[%rd72+-2], %rs25;
	add.s64 	%rd38, %rd37, %rd3;
	ld.global.u8 	%rs26, [%rd38];
	add.s16 	%rs27, %rs26, %rs25;
	st.global.u8 	[%rd72+-1], %rs27;
	add.s64 	%rd39, %rd38, %rd3;
	ld.global.u8 	%rs28, [%rd39];
	add.s16 	%rs29, %rs28, %rs27;
	st.global.u8 	[%rd72], %rs29;
	add.s64 	%rd40, %rd39, %rd3;
	ld.global.u8 	%rs30, [%rd40];
	add.s16 	%rs31, %rs30, %rs29;
	st.global.u8 	[%rd72+1], %rs31;
	add.s64 	%rd41, %rd40, %rd3;
	ld.global.u8 	%rs32, [%rd41];
	add.s16 	%rs33, %rs32, %rs31;
	st.global.u8 	[%rd72+2], %rs33;
	add.s64 	%rd42, %rd41, %rd3;
	ld.global.u8 	%rs34, [%rd42];
	add.s16 	%rs35, %rs34, %rs33;
	st.global.u8 	[%rd72+3], %rs35;
	add.s64 	%rd43, %rd42, %rd3;
	ld.global.u8 	%rs36, [%rd43];
	add.s16 	%rs37, %rs36, %rs35;
	st.global.u8 	[%rd72+4], %rs37;
	add.s64 	%rd44, %rd43, %rd3;
	ld.global.u8 	%rs38, [%rd44];
	add.s16 	%rs39, %rs38, %rs37;
	st.global.u8 	[%rd72+5], %rs39;
	add.s64 	%rd45, %rd44, %rd3;
	ld.global.u8 	%rs40, [%rd45];
	add.s16 	%rs41, %rs40, %rs39;
	st.global.u8 	[%rd72+6], %rs41;
	add.s64 	%rd46, %rd45, %rd3;
	ld.global.u8 	%rs42, [%rd46];
	add.s16 	%rs43, %rs42, %rs41;
	st.global.u8 	[%rd72+7], %rs43;
	add.s64 	%rd47, %rd46, %rd3;
	ld.global.u8 	%rs44, [%rd47];
	add.s16 	%rs45, %rs44, %rs43;
	st.global.u8 	[%rd72+8], %rs45;
	add.s64 	%rd48, %rd47, %rd3;
	ld.global.u8 	%rs46, [%rd48];
	add.s16 	%rs80, %rs46, %rs45;
	add.s64 	%rd74, %rd74, -16;
	add.s64 	%rd73, %rd73, %rd7;
	add.s64 	%rd72, %rd72, 16;
	setp.ne.s64 	%p3, %rd74, 0;
	@%p3 bra 	$L__BB0_3;
$L__BB0_4:
	cvt.u32.u64 	%r6, %rd4;
	and.b32  	%r7, %r6, 15;
	setp.eq.s32 	%p4, %r7, 0;
	@%p4 bra 	$L__BB0_13;
	and.b64  	%rd49, %rd4, 15;
	add.s64 	%rd50, %rd49, -1;
	setp.lt.u64 	%p5, %rd50, 7;
	@%p5 bra 	$L__BB0_7;
	add.s64 	%rd51, %rd2, %rd76;
	st.global.u8 	[%rd51], %rs80;
	mad.lo.s64 	%rd52, %rd3, %rd76, %rd3;
	add.s64 	%rd53, %rd1, %rd52;
	ld.global.u8 	%rs48, [%rd53+-1];
	add.s16 	%rs49, %rs48, %rs80;
	st.global.u8 	[%rd51+1], %rs49;
	add.s64 	%rd54, %rd53, %rd3;
	ld.global.u8 	%rs50, [%rd54+-1];
	add.s16 	%rs51, %rs50, %rs49;
	st.global.u8 	[%rd51+2], %rs51;
	add.s64 	%rd55, %rd54, %rd3;
	ld.global.u8 	%rs52, [%rd55+-1];
	add.s16 	%rs53, %rs52, %rs51;
	st.global.u8 	[%rd51+3], %rs53;
	add.s64 	%rd56, %rd55, %rd3;
	ld.global.u8 	%rs54, [%rd56+-1];
	add.s16 	%rs55, %rs54, %rs53;
	st.global.u8 	[%rd51+4], %rs55;
	add.s64 	%rd57, %rd56, %rd3;
	ld.global.u8 	%rs56, [%rd57+-1];
	add.s16 	%rs57, %rs56, %rs55;
	st.global.u8 	[%rd51+5], %rs57;
	add.s64 	%rd58, %rd57, %rd3;
	ld.global.u8 	%rs58, [%rd58+-1];
	add.s16 	%rs59, %rs58, %rs57;
	st.global.u8 	[%rd51+6], %rs59;
	add.s64 	%rd59, %rd58, %rd3;
	ld.global.u8 	%rs60, [%rd59+-1];
	add.s16 	%rs61, %rs60, %rs59;
	st.global.u8 	[%rd51+7], %rs61;
	add.s64 	%rd76, %rd76, 8;
	add.s64 	%rd60, %rd59, %rd3;
	ld.global.u8 	%rs62, [%rd60+-1];
	add.s16 	%rs80, %rs62, %rs61;
$L__BB0_7:
	and.b32  	%r9, %r6, 7;
	setp.eq.s32 	%p6, %r9, 0;
	@%p6 bra 	$L__BB0_13;
	and.b64  	%rd61, %rd4, 7;
	add.s64 	%rd62, %rd61, -1;
	setp.lt.u64 	%p7, %rd62, 3;
	@%p7 bra 	$L__BB0_10;
	add.s64 	%rd63, %rd2, %rd76;
	st.global.u8 	[%rd63], %rs80;
	mad.lo.s64 	%rd64, %rd3, %rd76, %rd3;
	add.s64 	%rd65, %rd1, %rd64;
	ld.global.u8 	%rs64, [%rd65+-1];
	add.s16 	%rs65, %rs64, %rs80;
	st.global.u8 	[%rd63+1], %rs65;
	add.s64 	%rd66, %rd65, %rd3;
	ld.global.u8 	%rs66, [%rd66+-1];
	add.s16 	%rs67, %rs66, %rs65;
	st.global.u8 	[%rd63+2], %rs67;
	add.s64 	%rd67, %rd66, %rd3;
	ld.global.u8 	%rs68, [%rd67+-1];
	add.s16 	%rs69, %rs68, %rs67;
	st.global.u8 	[%rd63+3], %rs69;
	add.s64 	%rd76, %rd76, 4;
	add.s64 	%rd68, %rd67, %rd3;
	ld.global.u8 	%rs70, [%rd68+-1];
	add.s16 	%rs80, %rs70, %rs69;
$L__BB0_10:
	and.b32  	%r11, %r6, 3;
	setp.eq.s32 	%p8, %r11, 0;
	@%p8 bra 	$L__BB0_13;
	mad.lo.s64 	%rd69, %rd3, %rd76, %rd3;
	add.s64 	%rd70, %rd69, %rd1;
	add.s64 	%rd80, %rd70, -1;
	add.s64 	%rd79, %rd2, %rd76;
	and.b64  	%rd78, %rd4, 3;
$L__BB0_12:
	.pragma "nounroll";
	st.global.u8 	[%rd79], %rs80;
	ld.global.u8 	%rs71, [%rd80];
	add.s16 	%rs80, %rs71, %rs80;
	add.s64 	%rd80, %rd80, %rd3;
	add.s64 	%rd79, %rd79, 1;
	add.s64 	%rd78, %rd78, -1;
	setp.ne.s64 	%p9, %rd78, 0;
	@%p9 bra 	$L__BB0_12;
$L__BB0_13:
	add.s64 	%rd71, %rd2, %rd4;
	st.global.u8 	[%rd71], %rs80;
	ret;

}


// ===== COMPILED SASS (sm_100) =====

	.target	sm_100

	.elftype	@"ET_EXEC"


//--------------------- .note.nv.tkinfo           --------------------------
	.section	.note.nv.tkinfo,"",@"SHT_NOTE"
	.sectionflags	@"SHF_NOTE_NV_TKINFO"
	.tkinfo
        /*0018*/ 	.word	0x00000002
        /*0030*/ 	.string	""
        /*0030*/ 	.string	"ptxas"
        /*0030*/ 	.string	"Cuda compilation tools, release 13.0, V13.0.88"
        /*0030*/ 	.string	"Build cuda_13.0.r13.0/compiler.36424714_0"
        /*0030*/ 	.string	"-arch sm_100 -m 64 "



//--------------------- .note.nv.cuinfo           --------------------------
	.section	.note.nv.cuinfo,"",@"SHT_NOTE"
	.sectionflags	@"SHF_NOTE_NV_CUINFO"
        /*0018*/ 	.short	0x0002
        /*001a*/ 	.short	0x0064
        /*001c*/ 	.short	0x0082
	.zero		2


//--------------------- .nv.info                  --------------------------
	.section	.nv.info,"",@"SHT_CUDA_INFO"
	.align	4


	//----- nvinfo : EIATTR_REGCOUNT
	.align		4
        /*0000*/ 	.byte	0x04, 0x2f
        /*0002*/ 	.short	(.L_1 - .L_0)
	.align		4
.L_0:
        /*0004*/ 	.word	index@(_Z4sum2PciicS_)
        /*0008*/ 	.word	0x0000001c


	//----- nvinfo : EIATTR_FRAME_SIZE
	.align		4
.L_1:
        /*000c*/ 	.byte	0x04, 0x11
        /*000e*/ 	.short	(.L_3 - .L_2)
	.align		4
.L_2:
        /*0010*/ 	.word	index@(_Z4sum2PciicS_)
        /*0014*/ 	.word	0x00000000


	//----- nvinfo : EIATTR_MIN_STACK_SIZE
	.align		4
.L_3:
        /*0018*/ 	.byte	0x04, 0x12
        /*001a*/ 	.short	(.L_5 - .L_4)
	.align		4
.L_4:
        /*001c*/ 	.word	index@(_Z4sum2PciicS_)
        /*0020*/ 	.word	0x00000000
.L_5:


//--------------------- .nv.compat                --------------------------
	.section	.nv.compat,"",@"SHT_CUDA_COMPAT_INFO"
	.align	4
        /*0000*/ 	.byte	0x02, 0x09, 0x00, 0x00, 0x02, 0x02, 0x01, 0x00, 0x02, 0x05, 0x05, 0x00, 0x03, 0x07, 0x01, 0x01
        /*0010*/ 	.byte	0x02, 0x03, 0x00, 0x00, 0x02, 0x06, 0x01, 0x00, 0x04, 0x0b, 0x08, 0x00, 0x09, 0x00, 0x00, 0x00
        /*0020*/ 	.byte	0x00, 0x00, 0x00, 0x00


//--------------------- .nv.info._Z4sum2PciicS_   --------------------------
	.section	.nv.info._Z4sum2PciicS_,"",@"SHT_CUDA_INFO"
	.sectionflags	@""
	.align	4


	//----- nvinfo : EIATTR_CUDA_API_VERSION
	.align		4
        /*0000*/ 	.byte	0x04, 0x37
        /*0002*/ 	.short	(.L_7 - .L_6)
.L_6:
        /*0004*/ 	.word	0x00000082


	//----- nvinfo : EIATTR_KPARAM_INFO
	.align		4
.L_7:
        /*0008*/ 	.byte	0x04, 0x17
        /*000a*/ 	.short	(.L_9 - .L_8)
.L_8:
        /*000c*/ 	.word	0x00000000
        /*0010*/ 	.short	0x0004
        /*0012*/ 	.short	0x0018
        /*0014*/ 	.byte	0x00, 0xf5, 0x21, 0x00


	//----- nvinfo : EIATTR_KPARAM_INFO
	.align		4
.L_9:
        /*0018*/ 	.byte	0x04, 0x17
        /*001a*/ 	.short	(.L_11 - .L_10)
.L_10:
        /*001c*/ 	.word	0x00000000
        /*0020*/ 	.short	0x0003
        /*0022*/ 	.short	0x0010
        /*0024*/ 	.byte	0x00, 0xf0, 0x05, 0x00


	//----- nvinfo : EIATTR_KPARAM_INFO
	.align		4
.L_11:
        /*0028*/ 	.byte	0x04, 0x17
        /*002a*/ 	.short	(.L_13 - .L_12)
.L_12:
        /*002c*/ 	.word	0x00000000
        /*0030*/ 	.short	0x0002
        /*0032*/ 	.short	0x000c
        /*0034*/ 	.byte	0x00, 0xf0, 0x11, 0x00


	//----- nvinfo : EIATTR_KPARAM_INFO
	.align		4
.L_13:
        /*0038*/ 	.byte	0x04, 0x17
        /*003a*/ 	.short	(.L_15 - .L_14)
.L_14:
        /*003c*/ 	.word	0x00000000
        /*0040*/ 	.short	0x0001
        /*0042*/ 	.short	0x0008
        /*0044*/ 	.byte	0x00, 0xf0, 0x11, 0x00


	//----- nvinfo : EIATTR_KPARAM_INFO
	.align		4
.L_15:
        /*0048*/ 	.byte	0x04, 0x17
        /*004a*/ 	.short	(.L_17 - .L_16)
.L_16:
        /*004c*/ 	.word	0x00000000
        /*0050*/ 	.short	0x0000
        /*0052*/ 	.short	0x0000
        /*0054*/ 	.byte	0x00, 0xf5, 0x21, 0x00


	//----- nvinfo : EIATTR_SPARSE_MMA_MASK
	.align		4
.L_17:
        /*0058*/ 	.byte	0x03, 0x50
        /*005a*/ 	.short	0x0000


	//----- nvinfo : EIATTR_MAXREG_COUNT
	.align		4
        /*005c*/ 	.byte	0x03, 0x1b
        /*005e*/ 	.short	0x00ff


	//----- nvinfo : EIATTR_MERCURY_ISA_VERSION
	.align		4
        /*0060*/ 	.byte	0x03, 0x5f
        /*0062*/ 	.short	0x0101


	//----- nvinfo : EIATTR_VRC_CTA_INIT_COUNT
	.align		4
        /*0064*/ 	.byte	0x02, 0x4a
	.zero		1
	.zero		1


	//----- nvinfo : EIATTR_EXIT_INSTR_OFFSETS
	.align		4
        /*0068*/ 	.byte	0x04, 0x1c
        /*006a*/ 	.short	(.L_19 - .L_18)


	//   ....[0]....
.L_18:
        /*006c*/ 	.word	0x000011a0


	//----- nvinfo : EIATTR_CBANK_PARAM_SIZE
	.align		4
.L_19:
        /*0070*/ 	.byte	0x03, 0x19
        /*0072*/ 	.short	0x0020


	//----- nvinfo : EIATTR_PARAM_CBANK
	.align		4
        /*0074*/ 	.byte	0x04, 0x0a
        /*0076*/ 	.short	(.L_21 - .L_20)
	.align		4
.L_20:
        /*0078*/ 	.word	index@(.nv.constant0._Z4sum2PciicS_)
        /*007c*/ 	.short	0x0380
        /*007e*/ 	.short	0x0020


	//----- nvinfo : EIATTR_SW_WAR
	.align		4
.L_21:
        /*0080*/ 	.byte	0x04, 0x36
        /*0082*/ 	.short	(.L_23 - .L_22)
.L_22:
        /*0084*/ 	.word	0x00000008
.L_23:


//--------------------- .nv.callgraph             --------------------------
	.section	.nv.callgraph,"",@"SHT_CUDA_CALLGRAPH"
	.align	4
	.sectionentsize	8
	.align		4
        /*0000*/ 	.word	0x00000000
	.align		4
        /*0004*/ 	.word	0xffffffff
	.align		4
        /*0008*/ 	.word	0x00000000
	.align		4
        /*000c*/ 	.word	0xfffffffe
	.align		4
        /*0010*/ 	.word	0x00000000
	.align		4
        /*0014*/ 	.word	0xfffffffd
	.align		4
        /*0018*/ 	.word	0x00000000
	.align		4
        /*001c*/ 	.word	0xfffffffc


//--------------------- .text._Z4sum2PciicS_      --------------------------
	.section	.text._Z4sum2PciicS_,"ax",@progbits
	.align	128
        .global         _Z4sum2PciicS_
        .type           _Z4sum2PciicS_,@function
        .size           _Z4sum2PciicS_,(.L_x_7 - _Z4sum2PciicS_)
        .other          _Z4sum2PciicS_,@"STO_CUDA_ENTRY STV_DEFAULT"
_Z4sum2PciicS_:
.text._Z4sum2PciicS_:
[----:B------:R-:W-:Y:S08]  /*0000*/  LDC R1, c[0x0][0x37c] ;  /* 0x0000df00ff017b82 */ /* 0x000ff00000000800 */
[----:B------:R-:W0:Y:S01]  /*0010*/  LDC.64 R2, c[0x0][0x388] ;  /* 0x0000e200ff027b82 */ /* 0x000e220000000a00 */
[----:B------:R-:W1:Y:S01]  /*0020*/  LDCU.U8 UR4, c[0x0][0x390] ;  /* 0x00007200ff0477ac */ /* 0x000e620008000000 */
[----:B------:R-:W2:Y:S01]  /*0030*/  LDCU.64 UR6, c[0x0][0x358] ;  /* 0x00006b00ff0677ac */ /* 0x000ea20008000a00 */
[----:B-1----:R-:W-:-:S04]  /*0040*/  UPRMT UR4, UR4, 0x8880, URZ ;  /* 0x0000888004047896 */ /* 0x002fc800080000ff */
[----:B------:R-:W-:Y:S01]  /*0050*/  UPRMT UR4, UR4, 0x7710, URZ ;  /* 0x0000771004047896 */ /* 0x000fe200080000ff */
[----:B0-----:R-:W-:Y:S01]  /*0060*/  IABS R7, R3 ;  /* 0x0000000300077213 */ /* 0x001fe20000000000 */
[----:B------:R-:W-:-:S03]  /*0070*/  VIADD R11, R3, 0xffffffff ;  /* 0xffffffff030b7836 */ /* 0x000fc60000000000 */
[----:B------:R-:W0:Y:S01]  /*0080*/  I2F.RP R0, R7 ;  /* 0x0000000700007306 */ /* 0x000e220000209400 */
[----:B------:R-:W-:Y:S02]  /*0090*/  IMAD.IADD R2, R11, 0x1, R2 ;  /* 0x000000010b027824 */ /* 0x000fe400078e0202 */
[----:B------:R-:W-:-:S05]  /*00a0*/  IMAD.U32 R17, RZ, RZ, UR4 ;  /* 0x00000004ff117e24 */ /* 0x000fca000f8e00ff */
[----:B0-----:R-:W0:Y:S02]  /*00b0*/  MUFU.RCP R0, R0 ;  /* 0x0000000000007308 */ /* 0x001e240000001000 */
[----:B0-----:R-:W-:Y:S01]  /*00c0*/  VIADD R4, R0, 0xffffffe ;  /* 0x0ffffffe00047836 */ /* 0x001fe20000000000 */
[----:B------:R-:W-:Y:S02]  /*00d0*/  IABS R0, R2 ;  /* 0x0000000200007213 */ /* 0x000fe40000000000 */
[----:B------:R-:W-:-:S03]  /*00e0*/  LOP3.LUT R2, R2, R3, RZ, 0x3c, !PT ;  /* 0x0000000302027212 */ /* 0x000fc600078e3cff */
[----:B------:R0:W1:Y:S01]  /*00f0*/  F2I.FTZ.U32.TRUNC.NTZ R5, R4 ;  /* 0x0000000400057305 */ /* 0x000062000021f000 */
[----:B------:R-:W-:Y:S01]  /*0100*/  ISETP.GE.AND P0, PT, R2, RZ, PT ;  /* 0x000000ff0200720c */ /* 0x000fe20003f06270 */
[----:B0-----:R-:W-:Y:S02]  /*0110*/  IMAD.MOV.U32 R4, RZ, RZ, RZ ;  /* 0x000000ffff047224 */ /* 0x001fe400078e00ff */
[----:B-1----:R-:W-:-:S04]  /*0120*/  IMAD.MOV R6, RZ, RZ, -R5 ;  /* 0x000000ffff067224 */ /* 0x002fc800078e0a05 */
[----:B------:R-:W-:-:S04]  /*0130*/  IMAD R9, R6, R7, RZ ;  /* 0x0000000706097224 */ /* 0x000fc800078e02ff */
[----:B------:R-:W-:-:S06]  /*0140*/  IMAD.HI.U32 R5, R5, R9, R4 ;  /* 0x0000000905057227 */ /* 0x000fcc00078e0004 */
[----:B------:R-:W-:-:S04]  /*0150*/  IMAD.HI.U32 R5, R5, R0, RZ ;  /* 0x0000000005057227 */ /* 0x000fc800078e00ff */
[----:B------:R-:W-:-:S04]  /*0160*/  IMAD.MOV R4, RZ, RZ, -R5 ;  /* 0x000000ffff047224 */ /* 0x000fc800078e0a05 */
[----:B------:R-:W-:-:S05]  /*0170*/  IMAD R0, R7, R4, R0 ;  /* 0x0000000407007224 */ /* 0x000fca00078e0200 */
[----:B------:R-:W-:-:S13]  /*0180*/  ISETP.GT.U32.AND P2, PT, R7, R0, PT ;  /* 0x000000000700720c */ /* 0x000fda0003f44070 */
[----:B------:R-:W-:Y:S02]  /*0190*/  @!P2 IMAD.IADD R0, R0, 0x1, -R7 ;  /* 0x000000010000a824 */ /* 0x000fe400078e0a07 */
[----:B------:R-:W-:Y:S01]  /*01a0*/  @!P2 VIADD R5, R5, 0x1 ;  /* 0x000000010505a836 */ /* 0x000fe20000000000 */
[----:B------:R-:W-:Y:S02]  /*01b0*/  ISETP.NE.AND P2, PT, R3, RZ, PT ;  /* 0x000000ff0300720c */ /* 0x000fe40003f45270 */
[----:B------:R-:W-:Y:S02]  /*01c0*/  ISETP.GE.U32.AND P1, PT, R0, R7, PT ;  /* 0x000000070000720c */ /* 0x000fe40003f26070 */
[----:B------:R-:W-:-:S11]  /*01d0*/  SHF.R.S32.HI R0, RZ, 0x1f, R11 ;  /* 0x0000001fff007819 */ /* 0x000fd6000001140b */
[----:B------:R-:W-:Y:S01]  /*01e0*/  @P1 VIADD R5, R5, 0x1 ;  /* 0x0000000105051836 */ /* 0x000fe20000000000 */
[----:B------:R-:W-:-:S03]  /*01f0*/  ISETP.GE.AND P1, PT, R3, 0x2, PT ;  /* 0x000000020300780c */ /* 0x000fc60003f26270 */
[----:B------:R-:W-:-:S05]  /*0200*/  IMAD.MOV.U32 R2, RZ, RZ, R5 ;  /* 0x000000ffff027224 */ /* 0x000fca00078e0005 */
[----:B------:R-:W-:Y:S02]  /*0210*/  @!P0 IADD3 R2, PT, PT, -R2, RZ, RZ ;  /* 0x000000ff02028210 */ /* 0x000fe40007ffe1ff */
[----:B------:R-:W-:-:S03]  /*0220*/  @!P2 LOP3.LUT R2, RZ, R3, RZ, 0x33, !PT ;  /* 0x00000003ff02a212 */ /* 0x000fc600078e33ff */
[----:B--2---:R-:W-:Y:S05]  /*0230*/  @!P1 BRA `(.L_x_0) ;  /* 0x0000000c00c89947 */ /* 0x004fea0003800000 */
[----:B------:R-:W-:Y:S01]  /*0240*/  IADD3 R3, P1, PT, R11, -0x1, RZ ;  /* 0xffffffff0b037810 */ /* 0x000fe20007f3e0ff */
[----:B------:R-:W-:Y:S02]  /*0250*/  IMAD.MOV.U32 R13, RZ, RZ, RZ ;  /* 0x000000ffff0d7224 */ /* 0x000fe400078e00ff */
[----:B------:R-:W-:Y:S01]  /*0260*/  IMAD.MOV.U32 R15, RZ, RZ, RZ ;  /* 0x000000ffff0f7224 */ /* 0x000fe200078e00ff */
[----:B------:R-:W-:Y:S02]  /*0270*/  ISETP.GE.U32.AND P0, PT, R3, 0xf, PT ;  /* 0x0000000f0300780c */ /* 0x000fe40003f06070 */
[----:B------:R-:W-:Y:S02]  /*0280*/  IADD3.X R3, PT, PT, R0, -0x1, RZ, P1, !PT ;  /* 0xffffffff00037810 */ /* 0x000fe40000ffe4ff */
[----:B------:R-:W-:Y:S02]  /*0290*/  LOP3.LUT P1, RZ, R11, 0xf, RZ, 0xc0, !PT ;  /* 0x0000000f0bff7812 */ /* 0x000fe4000782c0ff */
[----:B------:R-:W-:-:S02]  /*02a0*/  ISETP.GE.U32.AND.EX P0, PT, R3, RZ, PT, P0 ;  /* 0x000000ff0300720c */ /* 0x000fc40003f06100 */
[----:B------:R-:W-:-:S11]  /*02b0*/  SHF.R.S32.HI R3, RZ, 0x1f, R2 ;  /* 0x0000001fff037819 */ /* 0x000fd60000011402 */
[----:B------:R-:W-:Y:S05]  /*02c0*/  @!P0 BRA `(.L_x_1) ;  /* 0x0000000400a48947 */ /* 0x000fea0003800000 */
[----:B------:R-:W0:Y:S01]  /*02d0*/  LDC.64 R6, c[0x0][0x380] ;  /* 0x0000e000ff067b82 */ /* 0x000e220000000a00 */
[----:B------:R-:W1:Y:S01]  /*02e0*/  LDCU.64 UR4, c[0x0][0x398] ;  /* 0x00007300ff0477ac */ /* 0x000e620008000a00 */
[----:B------:R-:W-:Y:S01]  /*02f0*/  LOP3.LUT R13, R11, 0xfffffff0, RZ, 0xc0, !PT ;  /* 0xfffffff00b0d7812 */ /* 0x000fe200078ec0ff */
[C---:B------:R-:W-:Y:S01]  /*0300*/  IMAD.SHL.U32 R12, R2.reuse, 0x10, RZ ;  /* 0x00000010020c7824 */ /* 0x040fe200078e00ff */
[----:B------:R-:W-:Y:S01]  /*0310*/  SHF.L.U64.HI R10, R2, 0x4, R3 ;  /* 0x00000004020a7819 */ /* 0x000fe20000010203 */
[--C-:B------:R-:W-:Y:S02]  /*0320*/  IMAD.MOV.U32 R15, RZ, RZ, R0.reuse ;  /* 0x000000ffff0f7224 */ /* 0x100fe400078e0000 */
[----:B------:R-:W-:Y:S02]  /*0330*/  IMAD.MOV.U32 R14, RZ, RZ, R0 ;  /* 0x000000ffff0e7224 */ /* 0x000fe400078e0000 */
[----:B------:R-:W-:Y:S01]  /*0340*/  IMAD.MOV.U32 R16, RZ, RZ, R13 ;  /* 0x000000ffff107224 */ /* 0x000fe200078e000d */
[----:B-1----:R-:W-:-:S04]  /*0350*/  UIADD3 UR4, UP0, UPT, UR4, 0x7, URZ ;  /* 0x0000000704047890 */ /* 0x002fc8000ff1e0ff */
[----:B------:R-:W-:Y:S01]  /*0360*/  UIADD3.X UR5, UPT, UPT, URZ, UR5, URZ, UP0, !UPT ;  /* 0x00000005ff057290 */ /* 0x000fe200087fe4ff */
[----:B0-----:R-:W-:Y:S01]  /*0370*/  IADD3 R6, P0, PT, R2, R6, RZ ;  /* 0x0000000602067210 */ /* 0x001fe20007f1e0ff */
[----:B------:R-:W-:-:S03]  /*0380*/  IMAD.U32 R9, RZ, RZ, UR4 ;  /* 0x00000004ff097e24 */ /* 0x000fc6000f8e00ff */
[----:B------:R-:W-:Y:S01]  /*0390*/  IADD3 R6, P2, PT, R6, -0x1, RZ ;  /* 0xffffffff06067810 */ /* 0x000fe20007f5e0ff */
[----:B------:R-:W-:-:S03]  /*03a0*/  IMAD.U32 R18, RZ, RZ, UR5 ;  /* 0x00000005ff127e24 */ /* 0x000fc6000f8e00ff */
[----:B------:R-:W-:-:S09]  /*03b0*/  IADD3.X R7, PT, PT, R3, -0x1, R7, P2, P0 ;  /* 0xffffffff03077810 */ /* 0x000fd200017e0407 */
.L_x_2:
[----:B------:R-:W-:Y:S01]  /*03c0*/  MOV R4, R9 ;  /* 0x0000000900047202 */ /* 0x000fe20000000f00 */
[----:B------:R-:W-:-:S05]  /*03d0*/  IMAD.MOV.U32 R5, RZ, RZ, R18 ;  /* 0x000000ffff057224 */ /* 0x000fca00078e0012 */
[----:B------:R0:W-:Y:S04]  /*03e0*/  STG.E.U8 desc[UR6][R4.64+-0x7], R17 ;  /* 0xfffff91104007986 */ /* 0x0001e8000c101106 */
[----:B------:R-:W2:Y:S01]  /*03f0*/  LDG.E.U8 R18, desc[UR6][R6.64] ;  /* 0x0000000606127981 */ /* 0x000ea2000c1e1100 */
[----:B------:R-:W-:-:S05]  /*0400*/  IADD3 R8, P0, PT, R2, R6, RZ ;  /* 0x0000000602087210 */ /* 0x000fca0007f1e0ff */
[----:B------:R-:W-:Y:S02]  /*0410*/  IMAD.X R9, R3, 0x1, R7, P0 ;  /* 0x0000000103097824 */ /* 0x000fe400000e0607 */
[----:B--2---:R-:W-:-:S05]  /*0420*/  IMAD.IADD R23, R18, 0x1, R17 ;  /* 0x0000000112177824 */ /* 0x004fca00078e0211 */
[----:B------:R1:W-:Y:S04]  /*0430*/  STG.E.U8 desc[UR6][R4.64+-0x6], R23 ;  /* 0xfffffa1704007986 */ /* 0x0003e8000c101106 */
[----:B------:R-:W2:Y:S01]  /*0440*/  LDG.E.U8 R20, desc[UR6][R8.64] ;  /* 0x0000000608147981 */ /* 0x000ea2000c1e1100 */
[----:B------:R-:W-:-:S05]  /*0450*/  IADD3 R18, P0, PT, R2, R8, RZ ;  /* 0x0000000802127210 */ /* 0x000fca0007f1e0ff */
[----:B------:R-:W-:Y:S02]  /*0460*/  IMAD.X R19, R3, 0x1, R9, P0 ;  /* 0x0000000103137824 */ /* 0x000fe400000e0609 */
[----:B--2---:R-:W-:-:S05]  /*0470*/  IMAD.IADD R25, R23, 0x1, R20 ;  /* 0x0000000117197824 */ /* 0x004fca00078e0214 */
[----:B------:R2:W-:Y:S04]  /*0480*/  STG.E.U8 desc[UR6][R4.64+-0x5], R25 ;  /* 0xfffffb1904007986 */ /* 0x0005e8000c101106 */
[----:B------:R-:W0:Y:S01]  /*0490*/  LDG.E.U8 R22, desc[UR6][R18.64] ;  /* 0x0000000612167981 */ /* 0x000e22000c1e1100 */
[----:B------:R-:W-:-:S05]  /*04a0*/  IADD3 R20, P0, PT, R2, R18, RZ ;  /* 0x0000001202147210 */ /* 0x000fca0007f1e0ff */
[----:B------:R-:W-:Y:S02]  /*04b0*/  IMAD.X R21, R3, 0x1, R19, P0 ;  /* 0x0000000103157824 */ /* 0x000fe400000e0613 */
[----:B0-----:R-:W-:-:S05]  /*04c0*/  IMAD.IADD R17, R25, 0x1, R22 ;  /* 0x0000000119117824 */ /* 0x001fca00078e0216 */
[----:B------:R0:W-:Y:S04]  /*04d0*/  STG.E.U8 desc[UR6][R4.64+-0x4], R17 ;  /* 0xfffffc1104007986 */ /* 0x0001e8000c101106 */
[----:B------:R-:W1:Y:S01]  /*04e0*/  LDG.E.U8 R22, desc[UR6][R20.64] ;  /* 0x0000000614167981 */ /* 0x000e62000c1e1100 */
[----:B------:R-:W-:-:S05]  /*04f0*/  IADD3 R8, P0, PT, R2, R20, RZ ;  /* 0x0000001402087210 */ /* 0x000fca0007f1e0ff */
[----:B------:R-:W-:Y:S02]  /*0500*/  IMAD.X R9, R3, 0x1, R21, P0 ;  /* 0x0000000103097824 */ /* 0x000fe400000e0615 */
[----:B-1----:R-:W-:-:S05]  /*0510*/  IMAD.IADD R23, R17, 0x1, R22 ;  /* 0x0000000111177824 */ /* 0x002fca00078e0216 */
[----:B------:R1:W-:Y:S04]  /*0520*/  STG.E.U8 desc[UR6][R4.64+-0x3], R23 ;  /* 0xfffffd1704007986 */ /* 0x0003e8000c101106 */
[----:B------:R-:W2:Y:S01]  /*0530*/  LDG.E.U8 R22, desc[UR6][R8.64] ;  /* 0x0000000608167981 */ /* 0x000ea2000c1e1100 */
[----:B------:R-:W-:-:S04]  /*0540*/  IADD3 R18, P0, PT, R2, R8, RZ ;  /* 0x0000000802127210 */ /* 0x000fc80007f1e0ff */
[----:B------:R-:W-:Y:S01]  /*0550*/  IADD3.X R19, PT, PT, R3, R9, RZ, P0, !PT ;  /* 0x0000000903137210 */ /* 0x000fe200007fe4ff */
        /* <DEDUP_REMOVED lines=19> */
[----:B------:R-:W-:Y:S01]  /*0690*/  IMAD.X R21, R3, 0x1, R19, P0 ;  /* 0x0000000103157824 */ /* 0x000fe200000e0613 */
[----:B0-----:R-:W-:-:S05]  /*06a0*/  IADD3 R17, PT, PT, R25, R22, RZ ;  /* 0x0000001619117210 */ /* 0x001fca0007ffe0ff */
        /* <DEDUP_REMOVED lines=20> */
[----:B------:R-:W-:Y:S04]  /*07f0*/  STG.E.U8 desc[UR6][R4.64+0x6], R23 ;  /* 0x0000061704007986 */ /* 0x000fe8000c101106 */
[----:B------:R-:W2:Y:S01]  /*0800*/  LDG.E.U8 R22, desc[UR6][R8.64] ;  /* 0x0000000608167981 */ /* 0x000ea2000c1e1100 */
[----:B------:R-:W-:-:S04]  /*0810*/  IADD3 R18, P0, PT, R2, R8, RZ ;  /* 0x0000000802127210 */ /* 0x000fc80007f1e0ff */
[----:B------:R-:W-:Y:S01]  /*0820*/  IADD3.X R19, PT, PT, R3, R9, RZ, P0, !PT ;  /* 0x0000000903137210 */ /* 0x000fe200007fe4ff */
[----:B--2---:R-:W-:-:S05]  /*0830*/  IMAD.IADD R25, R23, 0x1, R22 ;  /* 0x0000000117197824 */ /* 0x004fca00078e0216 */
[----:B------:R-:W-:Y:S04]  /*0840*/  STG.E.U8 desc[UR6][R4.64+0x7], R25 ;  /* 0x0000071904007986 */ /* 0x000fe8000c101106 */
[----:B------:R-:W0:Y:S01]  /*0850*/  LDG.E.U8 R22, desc[UR6][R18.64] ;  /* 0x0000000612167981 */ /* 0x000e22000c1e1100 */
[----:B------:R-:W-:-:S05]  /*0860*/  IADD3 R20, P0, PT, R2, R18, RZ ;  /* 0x0000001202147210 */ /* 0x000fca0007f1e0ff */
[----:B------:R-:W-:Y:S01]  /*0870*/  IMAD.X R21, R3, 0x1, R19, P0 ;  /* 0x0000000103157824 */ /* 0x000fe200000e0613 */
[----:B------:R-:W-:Y:S01]  /*0880*/  IADD3 R16, P0, PT, R16, -0x10, RZ ;  /* 0xfffffff010107810 */ /* 0x000fe20007f1e0ff */
[----:B0-----:R-:W-:-:S05]  /*0890*/  IMAD.IADD R17, R25, 0x1, R22 ;  /* 0x0000000119117824 */ /* 0x001fca00078e0216 */
[----:B------:R0:W-:Y:S04]  /*08a0*/  STG.E.U8 desc[UR6][R4.64+0x8], R17 ;  /* 0x0000081104007986 */ /* 0x0001e8000c101106 */
[----:B------:R-:W2:Y:S01]  /*08b0*/  LDG.E.U8 R20, desc[UR6][R20.64] ;  /* 0x0000000614147981 */ /* 0x000ea2000c1e1100 */
[----:B------:R-:W-:Y:S02]  /*08c0*/  IADD3.X R14, PT, PT, R14, -0x1, RZ, P0, !PT ;  /* 0xffffffff0e0e7810 */ /* 0x000fe400007fe4ff */
[----:B------:R-:W-:Y:S02]  /*08d0*/  ISETP.NE.U32.AND P0, PT, R16, RZ, PT ;  /* 0x000000ff1000720c */ /* 0x000fe40003f05070 */
[----:B------:R-:W-:Y:S02]  /*08e0*/  IADD3 R6, P2, PT, R6, R12, RZ ;  /* 0x0000000c06067210 */ /* 0x000fe40007f5e0ff */
[----:B------:R-:W-:-:S02]  /*08f0*/  ISETP.NE.AND.EX P0, PT, R14, RZ, PT, P0 ;  /* 0x000000ff0e00720c */ /* 0x000fc40003f05300 */
[----:B------:R-:W-:Y:S01]  /*0900*/  IADD3 R9, P3, PT, R4, 0x10, RZ ;  /* 0x0000001004097810 */ /* 0x000fe20007f7e0ff */
[----:B------:R-:W-:-:S04]  /*0910*/  IMAD.X R7, R7, 0x1, R10, P2 ;  /* 0x0000000107077824 */ /* 0x000fc800010e060a */
[----:B------:R-:W-:Y:S02]  /*0920*/  IMAD.X R18, RZ, RZ, R5, P3 ;  /* 0x000000ffff127224 */ /* 0x000fe400018e0605 */
[----:B--2---:R-:W-:-:S05]  /*0930*/  IMAD.IADD R8, R17, 0x1, R20 ;  /* 0x0000000111087824 */ /* 0x004fca00078e0214 */
[----:B0-----:R-:W-:Y:S01]  /*0940*/  PRMT R17, R8, 0x7610, R17 ;  /* 0x0000761008117816 */ /* 0x001fe20000000011 */
[----:B------:R-:W-:Y:S06]  /*0950*/  @P0 BRA `(.L_x_2) ;  /* 0xfffffff800980947 */ /* 0x000fec000383ffff */
.L_x_1:
[----:B------:R-:W-:Y:S05]  /*0960*/  @!P1 BRA `(.L_x_0) ;  /* 0x0000000400fc9947 */ /* 0x000fea0003800000 */
[----:B------:R-:W-:-:S04]  /*0970*/  LOP3.LUT R4, R11, 0xf, RZ, 0xc0, !PT ;  /* 0x0000000f0b047812 */ /* 0x000fc800078ec0ff */
[----:B------:R-:W-:-:S04]  /*0980*/  IADD3 R4, P1, PT, R4, -0x1, RZ ;  /* 0xffffffff04047810 */ /* 0x000fc80007f3e0ff */
[----:B------:R-:W-:Y:S01]  /*0990*/  ISETP.GE.U32.AND P0, PT, R4, 0x7, PT ;  /* 0x000000070400780c */ /* 0x000fe20003f06070 */
[----:B------:R-:W-:Y:S01]  /*09a0*/  IMAD.X R4, RZ, RZ, -0x1, P1 ;  /* 0xffffffffff047424 */ /* 0x000fe200008e06ff */
[----:B------:R-:W-:-:S04]  /*09b0*/  LOP3.LUT P1, RZ, R11, 0x7, RZ, 0xc0, !PT ;  /* 0x000000070bff7812 */ /* 0x000fc8000782c0ff */
[----:B------:R-:W-:-:S13]  /*09c0*/  ISETP.GE.U32.AND.EX P0, PT, R4, RZ, PT, P0 ;  /* 0x000000ff0400720c */ /* 0x000fda0003f06100 */
[----:B------:R-:W-:Y:S05]  /*09d0*/  @!P0 BRA `(.L_x_3) ;  /* 0x0000000000c48947 */ /* 0x000fea0003800000 */
[----:B------:R-:W0:Y:S01]  /*09e0*/  LDCU.64 UR4, c[0x0][0x398] ;  /* 0x00007300ff0477ac */ /* 0x000e220008000a00 */
[-C--:B------:R-:W-:Y:S02]  /*09f0*/  IMAD R5, R3, R13.reuse, RZ ;  /* 0x0000000d03057224 */ /* 0x080fe400078e02ff */
[C---:B------:R-:W-:Y:S01]  /*0a00*/  IMAD.WIDE.U32 R6, R2.reuse, R13, R2 ;  /* 0x0000000d02067225 */ /* 0x040fe200078e0002 */
[----:B------:R-:W1:Y:S03]  /*0a10*/  LDCU.64 UR8, c[0x0][0x380] ;  /* 0x00007000ff0877ac */ /* 0x000e660008000a00 */
[----:B------:R-:W-:Y:S01]  /*0a20*/  IMAD R9, R2, R15, R5 ;  /* 0x0000000f02097224 */ /* 0x000fe200078e0205 */
[----:B0-----:R-:W-:Y:S02]  /*0a30*/  IADD3 R4, P0, PT, R13, UR4, RZ ;  /* 0x000000040d047c10 */ /* 0x001fe4000ff1e0ff */
[----:B-1----:R-:W-:-:S02]  /*0a40*/  IADD3 R6, P2, PT, R6, UR8, RZ ;  /* 0x0000000806067c10 */ /* 0x002fc4000ff5e0ff */
[----:B------:R-:W-:Y:S02]  /*0a50*/  IADD3.X R5, PT, PT, R15, UR5, RZ, P0, !PT ;  /* 0x000000050f057c10 */ /* 0x000fe400087fe4ff */
[----:B------:R-:W-:-:S03]  /*0a60*/  IADD3.X R7, PT, PT, R7, UR9, R9, P2, !PT ;  /* 0x0000000907077c10 */ /* 0x000fc600097fe409 */
[----:B------:R-:W-:Y:S04]  /*0a70*/  STG.E.U8 desc[UR6][R4.64], R17 ;  /* 0x0000001104007986 */ /* 0x000fe8000c101106 */
[----:B------:R-:W2:Y:S01]  /*0a80*/  LDG.E.U8 R10, desc[UR6][R6.64+-0x1] ;  /* 0xffffff06060a7981 */ /* 0x000ea2000c1e1100 */
[----:B------:R-:W-:-:S05]  /*0a90*/  IADD3 R8, P0, PT, R2, R6, RZ ;  /* 0x0000000602087210 */ /* 0x000fca0007f1e0ff */
[----:B------:R-:W-:Y:S01]  /*0aa0*/  IMAD.X R9, R3, 0x1, R7, P0 ;  /* 0x0000000103097824 */ /* 0x000fe200000e0607 */
[----:B--2---:R-:W-:-:S05]  /*0ab0*/  IADD3 R21, PT, PT, R17, R10, RZ ;  /* 0x0000000a11157210 */ /* 0x004fca0007ffe0ff */
        /* <DEDUP_REMOVED lines=10> */
[----:B------:R-:W-:Y:S04]  /*0b60*/  STG.E.U8 desc[UR6][R4.64+0x3], R25 ;  /* 0x0000031904007986 */ /* 0x000fe8000c101106 */
[----:B------:R-:W0:Y:S01]  /*0b70*/  LDG.E.U8 R10, desc[UR6][R6.64+-0x1] ;  /* 0xffffff06060a7981 */ /* 0x000e22000c1e1100 */
[----:B------:R-:W-:-:S05]  /*0b80*/  IADD3 R8, P0, PT, R2, R6, RZ ;  /* 0x0000000602087210 */ /* 0x000fca0007f1e0ff */
[----:B------:R-:W-:Y:S02]  /*0b90*/  IMAD.X R9, R3, 0x1, R7, P0 ;  /* 0x0000000103097824 */ /* 0x000fe400000e0607 */
[----:B0-----:R-:W-:-:S05]  /*0ba0*/  IMAD.IADD R21, R25, 0x1, R10 ;  /* 0x0000000119157824 */ /* 0x001fca00078e020a */
[----:B------:R0:W-:Y:S04]  /*0bb0*/  STG.E.U8 desc[UR6][R4.64+0x4], R21 ;  /* 0x0000041504007986 */ /* 0x0001e8000c101106 */
[----:B------:R-:W2:Y:S01]  /*0bc0*/  LDG.E.U8 R10, desc[UR6][R8.64+-0x1] ;  /* 0xffffff06080a7981 */ /* 0x000ea2000c1e1100 */
[----:B------:R-:W-:-:S05]  /*0bd0*/  IADD3 R16, P0, PT, R2, R8, RZ ;  /* 0x0000000802107210 */ /* 0x000fca0007f1e0ff */
[----:B------:R-:W-:Y:S02]  /*0be0*/  IMAD.X R17, R3, 0x1, R9, P0 ;  /* 0x0000000103117824 */ /* 0x000fe400000e0609 */
[----:B--2---:R-:W-:-:S05]  /*0bf0*/  IMAD.IADD R19, R21, 0x1, R10 ;  /* 0x0000000115137824 */ /* 0x004fca00078e020a */
[----:B------:R2:W-:Y:S04]  /*0c00*/  STG.E.U8 desc[UR6][R4.64+0x5], R19 ;  /* 0x0000051304007986 */ /* 0x0005e8000c101106 */
[----:B------:R-:W1:Y:S01]  /*0c10*/  LDG.E.U8 R10, desc[UR6][R16.64+-0x1] ;  /* 0xffffff06100a7981 */ /* 0x000e62000c1e1100 */
[----:B------:R-:W-:-:S04]  /*0c20*/  IADD3 R6, P0, PT, R2, R16, RZ ;  /* 0x0000001002067210 */ /* 0x000fc80007f1e0ff */
[----:B------:R-:W-:Y:S01]  /*0c30*/  IADD3.X R7, PT, PT, R3, R17, RZ, P0, !PT ;  /* 0x0000001103077210 */ /* 0x000fe200007fe4ff */
[----:B-1----:R-:W-:-:S05]  /*0c40*/  IMAD.IADD R23, R19, 0x1, R10 ;  /* 0x0000000113177824 */ /* 0x002fca00078e020a */
[----:B------:R2:W-:Y:S04]  /*0c50*/  STG.E.U8 desc[UR6][R4.64+0x6], R23 ;  /* 0x0000061704007986 */ /* 0x0005e8000c101106 */
[----:B------:R-:W0:Y:S01]  /*0c60*/  LDG.E.U8 R10, desc[UR6][R6.64+-0x1] ;  /* 0xffffff06060a7981 */ /* 0x000e22000c1e1100 */
[----:B------:R-:W-:-:S05]  /*0c70*/  IADD3 R8, P0, PT, R2, R6, RZ ;  /* 0x0000000602087210 */ /* 0x000fca0007f1e0ff */
[----:B------:R-:W-:Y:S02]  /*0c80*/  IMAD.X R9, R3, 0x1, R7, P0 ;  /* 0x0000000103097824 */ /* 0x000fe400000e0607 */
[----:B0-----:R-:W-:-:S05]  /*0c90*/  IMAD.IADD R21, R23, 0x1, R10 ;  /* 0x0000000117157824 */ /* 0x001fca00078e020a */
[----:B------:R2:W-:Y:S04]  /*0ca0*/  STG.E.U8 desc[UR6][R4.64+0x7], R21 ;  /* 0x0000071504007986 */ /* 0x0005e8000c101106 */
[----:B------:R-:W3:Y:S01]  /*0cb0*/  LDG.E.U8 R8, desc[UR6][R8.64+-0x1] ;  /* 0xffffff0608087981 */ /* 0x000ee2000c1e1100 */
[----:B------:R-:W-:-:S05]  /*0cc0*/  IADD3 R13, P0, PT, R13, 0x8, RZ ;  /* 0x000000080d0d7810 */ /* 0x000fca0007f1e0ff */
[----:B------:R-:W-:Y:S02]  /*0cd0*/  IMAD.X R15, RZ, RZ, R15, P0 ;  /* 0x000000ffff0f7224 */ /* 0x000fe400000e060f */
[----:B--23--:R-:W-:-:S07]  /*0ce0*/  IMAD.IADD R17, R21, 0x1, R8 ;  /* 0x0000000115117824 */ /* 0x00cfce00078e0208 */
.L_x_3:
        /* <DEDUP_REMOVED lines=9> */
[----:B------:R-:W-:Y:S02]  /*0d80*/  IMAD.MOV.U32 R4, RZ, RZ, R2 ;  /* 0x000000ffff047224 */ /* 0x000fe400078e0002 */
[----:B------:R-:W-:Y:S01]  /*0d90*/  IMAD.MOV.U32 R5, RZ, RZ, R3 ;  /* 0x000000ffff057224 */ /* 0x000fe200078e0003 */
[----:B------:R-:W1:Y:S01]  /*0da0*/  LDCU.64 UR8, c[0x0][0x380] ;  /* 0x00007000ff0877ac */ /* 0x000e620008000a00 */
[-C--:B------:R-:W-:Y:S02]  /*0db0*/  IMAD R8, R3, R13.reuse, RZ ;  /* 0x0000000d03087224 */ /* 0x080fe400078e02ff */
[----:B------:R-:W-:-:S04]  /*0dc0*/  IMAD.WIDE.U32 R6, R2, R13, R4 ;  /* 0x0000000d02067225 */ /* 0x000fc800078e0004 */
[----:B------:R-:W-:Y:S01]  /*0dd0*/  IMAD R9, R2, R15, R8 ;  /* 0x0000000f02097224 */ /* 0x000fe200078e0208 */
[----:B0-----:R-:W-:Y:S02]  /*0de0*/  IADD3 R4, P0, PT, R13, UR4, RZ ;  /* 0x000000040d047c10 */ /* 0x001fe4000ff1e0ff */
[----:B-1----:R-:W-:Y:S02]  /*0df0*/  IADD3 R6, P2, PT, R6, UR8, RZ ;  /* 0x0000000806067c10 */ /* 0x002fe4000ff5e0ff */
[----:B------:R-:W-:Y:S02]  /*0e00*/  IADD3.X R5, PT, PT, R15, UR5, RZ, P0, !PT ;  /* 0x000000050f057c10 */ /* 0x000fe400087fe4ff */
[----:B------:R-:W-:-:S03]  /*0e10*/  IADD3.X R7, PT, PT, R7, UR9, R9, P2, !PT ;  /* 0x0000000907077c10 */ /* 0x000fc600097fe409 */
[----:B------:R0:W-:Y:S04]  /*0e20*/  STG.E.U8 desc[UR6][R4.64], R17 ;  /* 0x0000001104007986 */ /* 0x0001e8000c101106 */
[----:B------:R-:W2:Y:S01]  /*0e30*/  LDG.E.U8 R10, desc[UR6][R6.64+-0x1] ;  /* 0xffffff06060a7981 */ /* 0x000ea2000c1e1100 */
[----:B------:R-:W-:-:S04]  /*0e40*/  IADD3 R8, P0, PT, R2, R6, RZ ;  /* 0x0000000602087210 */ /* 0x000fc80007f1e0ff */
[----:B------:R-:W-:Y:S01]  /*0e50*/  IADD3.X R9, PT, PT, R3, R7, RZ, P0, !PT ;  /* 0x0000000703097210 */ /* 0x000fe200007fe4ff */
[----:B--2---:R-:W-:-:S05]  /*0e60*/  IMAD.IADD R21, R17, 0x1, R10 ;  /* 0x0000000111157824 */ /* 0x004fca00078e020a */
        /* <DEDUP_REMOVED lines=12> */
[----:B------:R-:W-:-:S05]  /*0f30*/  IADD3 R13, P0, PT, R13, 0x4, RZ ;  /* 0x000000040d0d7810 */ /* 0x000fca0007f1e0ff */
[----:B------:R-:W-:Y:S02]  /*0f40*/  IMAD.X R15, RZ, RZ, R15, P0 ;  /* 0x000000ffff0f7224 */ /* 0x000fe400000e060f */
[----:B01----:R-:W-:-:S07]  /*0f50*/  IMAD.IADD R17, R25, 0x1, R6 ;  /* 0x0000000119117824 */ /* 0x003fce00078e0206 */
.L_x_4:
[----:B------:R-:W-:Y:S05]  /*0f60*/  @!P1 BRA `(.L_x_0) ;  /* 0x00000000007c9947 */ /* 0x000fea0003800000 */
[----:B------:R-:W0:Y:S01]  /*0f70*/  LDCU.64 UR4, c[0x0][0x380] ;  /* 0x00007000ff0477ac */ /* 0x000e220008000a00 */
[----:B------:R-:W-:Y:S01]  /*0f80*/  MOV R5, R3 ;  /* 0x0000000300057202 */ /* 0x000fe20000000f00 */
[----:B------:R-:W-:Y:S01]  /*0f90*/  IMAD.MOV.U32 R4, RZ, RZ, R2 ;  /* 0x000000ffff047224 */ /* 0x000fe200078e0002 */
[----:B------:R-:W-:Y:S01]  /*0fa0*/  LOP3.LUT R9, R11, 0x3, RZ, 0xc0, !PT ;  /* 0x000000030b097812 */ /* 0x000fe200078ec0ff */
[----:B------:R-:W1:Y:S01]  /*0fb0*/  LDCU.64 UR8, c[0x0][0x398] ;  /* 0x00007300ff0877ac */ /* 0x000e620008000a00 */
[-C--:B------:R-:W-:Y:S02]  /*0fc0*/  IMAD R6, R3, R13.reuse, RZ ;  /* 0x0000000d03067224 */ /* 0x080fe400078e02ff */
[----:B------:R-:W-:-:S04]  /*0fd0*/  IMAD.WIDE.U32 R4, R2, R13, R4 ;  /* 0x0000000d02047225 */ /* 0x000fc800078e0004 */
[----:B------:R-:W-:Y:S01]  /*0fe0*/  IMAD.MOV.U32 R10, RZ, RZ, RZ ;  /* 0x000000ffff0a7224 */ /* 0x000fe200078e00ff */
[----:B0-----:R-:W-:Y:S01]  /*0ff0*/  IADD3 R19, P0, PT, R4, UR4, RZ ;  /* 0x0000000404137c10 */ /* 0x001fe2000ff1e0ff */
[----:B------:R-:W-:Y:S01]  /*1000*/  IMAD R4, R2, R15, R6 ;  /* 0x0000000f02047224 */ /* 0x000fe200078e0206 */
[----:B-1----:R-:W-:Y:S02]  /*1010*/  IADD3 R13, P2, PT, R13, UR8, RZ ;  /* 0x000000080d0d7c10 */ /* 0x002fe4000ff5e0ff */
[----:B------:R-:W-:Y:S02]  /*1020*/  IADD3 R19, P1, PT, R19, -0x1, RZ ;  /* 0xffffffff13137810 */ /* 0x000fe40007f3e0ff */
[----:B------:R-:W-:Y:S02]  /*1030*/  IADD3.X R4, PT, PT, R5, UR5, R4, P0, !PT ;  /* 0x0000000505047c10 */ /* 0x000fe400087fe404 */
[----:B------:R-:W-:Y:S02]  /*1040*/  IADD3.X R12, PT, PT, R15, UR9, RZ, P2, !PT ;  /* 0x000000090f0c7c10 */ /* 0x000fe400097fe4ff */
[----:B------:R-:W-:-:S07]  /*1050*/  IADD3.X R7, PT, PT, R4, -0x1, RZ, P1, !PT ;  /* 0xffffffff04077810 */ /* 0x000fce0000ffe4ff */
.L_x_5:
[----:B------:R-:W-:Y:S02]  /*1060*/  IMAD.MOV.U32 R4, RZ, RZ, R13 ;  /* 0x000000ffff047224 */ /* 0x000fe400078e000d */
[----:B------:R-:W-:Y:S02]  /*1070*/  IMAD.MOV.U32 R5, RZ, RZ, R12 ;  /* 0x000000ffff057224 */ /* 0x000fe400078e000c */
[----:B------:R-:W-:-:S03]  /*1080*/  IMAD.MOV.U32 R6, RZ, RZ, R19 ;  /* 0x000000ffff067224 */ /* 0x000fc600078e0013 */
[----:B------:R0:W-:Y:S04]  /*1090*/  STG.E.U8 desc[UR6][R4.64], R17 ;  /* 0x0000001104007986 */ /* 0x0001e8000c101106 */
[----:B------:R1:W2:Y:S01]  /*10a0*/  LDG.E.U8 R6, desc[UR6][R6.64] ;  /* 0x0000000606067981 */ /* 0x0002a2000c1e1100 */
[----:B------:R-:W-:Y:S02]  /*10b0*/  IADD3 R9, P0, PT, R9, -0x1, RZ ;  /* 0xffffffff09097810 */ /* 0x000fe40007f1e0ff */
[----:B------:R-:W-:Y:S02]  /*10c0*/  IADD3 R13, P2, PT, R13, 0x1, RZ ;  /* 0x000000010d0d7810 */ /* 0x000fe40007f5e0ff */
[----:B------:R-:W-:Y:S02]  /*10d0*/  IADD3.X R10, PT, PT, R10, -0x1, RZ, P0, !PT ;  /* 0xffffffff0a0a7810 */ /* 0x000fe400007fe4ff */
[----:B------:R-:W-:Y:S01]  /*10e0*/  ISETP.NE.U32.AND P0, PT, R9, RZ, PT ;  /* 0x000000ff0900720c */ /* 0x000fe20003f05070 */
[----:B------:R-:W-:Y:S01]  /*10f0*/  IMAD.X R12, RZ, RZ, R12, P2 ;  /* 0x000000ffff0c7224 */ /* 0x000fe200010e060c */
[----:B------:R-:W-:-:S02]  /*1100*/  IADD3 R19, P1, PT, R2, R19, RZ ;  /* 0x0000001302137210 */ /* 0x000fc40007f3e0ff */
[----:B------:R-:W-:-:S03]  /*1110*/  ISETP.NE.AND.EX P0, PT, R10, RZ, PT, P0 ;  /* 0x000000ff0a00720c */ /* 0x000fc60003f05300 */
[----:B-1----:R-:W-:Y:S02]  /*1120*/  IMAD.X R7, R3, 0x1, R7, P1 ;  /* 0x0000000103077824 */ /* 0x002fe400008e0607 */
[----:B--2---:R-:W-:-:S05]  /*1130*/  IMAD.IADD R8, R6, 0x1, R17 ;  /* 0x0000000106087824 */ /* 0x004fca00078e0211 */
[----:B0-----:R-:W-:-:S03]  /*1140*/  PRMT R17, R8, 0x7610, R17 ;  /* 0x0000761008117816 */ /* 0x001fc60000000011 */
[----:B------:R-:W-:Y:S05]  /*1150*/  @P0 BRA `(.L_x_5) ;  /* 0xfffffffc00c00947 */ /* 0x000fea000383ffff */
.L_x_0:
[----:B------:R-:W0:Y:S02]  /*1160*/  LDCU.64 UR4, c[0x0][0x398] ;  /* 0x00007300ff0477ac */ /* 0x000e240008000a00 */
[----:B0-----:R-:W-:-:S04]  /*1170*/  IADD3 R2, P0, PT, R11, UR4, RZ ;  /* 0x000000040b027c10 */ /* 0x001fc8000ff1e0ff */
[----:B------:R-:W-:-:S05]  /*1180*/  IADD3.X R3, PT, PT, R0, UR5, RZ, P0, !PT ;  /* 0x0000000500037c10 */ /* 0x000fca00087fe4ff */
[----:B------:R-:W-:Y:S01]  /*1190*/  STG.E.U8 desc[UR6][R2.64], R17 ;  /* 0x0000001102007986 */ /* 0x000fe2000c101106 */
[----:B------:R-:W-:Y:S05]  /*11a0*/  EXIT ;  /* 0x000000000000794d */ /* 0x000fea0003800000 */
.L_x_6:
[----:B------:R-:W-:-:S00]  /*11b0*/  BRA `(.L_x_6) ;  /* 0xfffffffc00fc7947 */ /* 0x000fc0000383ffff */
[----:B------:R-:W-:-:S00]  /*11c0*/  NOP ;  /* 0x0000000000007918 */ /* 0x000fc00000000000 */
        /* <DEDUP_REMOVED lines=11> */
.L_x_7:


//--------------------- .nv.shared.reserved.0     --------------------------
	.section	.nv.shared.reserved.0,"aw",@nobits
	.weak		__nv_reservedSMEM_offset_0_alias
	.size		__nv_reservedSMEM_offset_0_alias, 0, 64
	.other		__nv_reservedSMEM_offset_0_alias,@"STO_CUDA_RESERVED_SHARED STV_DEFAULT"
__nv_reservedSMEM_offset_0_alias:
	.zero		0
	.zero		64


//--------------------- .nv.constant0._Z4sum2PciicS_ --------------------------
	.section	.nv.constant0._Z4sum2PciicS_,"a",@progbits
	.sectionflags	@""
	.align	4
.nv.constant0._Z4sum2PciicS_:
	.zero		928


//--------------------- SYMBOLS --------------------------

	.type		.nv.reservedSmem.offset0,@object
	.size		.nv.reservedSmem.offset0,0x4
